//
// Generated by NVIDIA NVVM Compiler
//
// Compiler Build ID: CL-36424714
// Cuda compilation tools, release 13.0, V13.0.88
// Based on NVVM 20.0.0
//

.version 9.0
.target sm_100
.address_size 64

	// .globl	_Z6matmulPfS_S_
// _ZZ6matmulPfS_S_E4sh_A has been demoted
// _ZZ6matmulPfS_S_E4sh_B has been demoted

.visible .entry _Z6matmulPfS_S_(
	.param .u64 .ptr .align 1 _Z6matmulPfS_S__param_0,
	.param .u64 .ptr .align 1 _Z6matmulPfS_S__param_1,
	.param .u64 .ptr .align 1 _Z6matmulPfS_S__param_2
)
{
	.reg .pred 	%p<5>;
	.reg .b32 	%r<53>;
	.reg .b32 	%f<84>;
	.reg .b64 	%rd<13>;
	// demoted variable
	.shared .align 4 .b8 _ZZ6matmulPfS_S_E4sh_A[1600];
	// demoted variable
	.shared .align 4 .b8 _ZZ6matmulPfS_S_E4sh_B[1600];
	ld.param.u64 	%rd3, [_Z6matmulPfS_S__param_0];
	ld.param.u64 	%rd4, [_Z6matmulPfS_S__param_1];
	ld.param.u64 	%rd5, [_Z6matmulPfS_S__param_2];
	mov.u32 	%r21, %ctaid.y;
	mov.u32 	%r1, %tid.y;
	mad.lo.s32 	%r2, %r21, 20, %r1;
	mov.u32 	%r22, %ctaid.x;
	mul.lo.s32 	%r3, %r22, 20;
	mov.u32 	%r4, %tid.x;
	add.s32 	%r5, %r3, %r4;
	setp.gt.u32 	%p1, %r2, 10000;
	setp.gt.s32 	%p2, %r5, 10000;
	or.pred  	%p3, %p1, %p2;
	@%p3 bra 	$L__BB0_4;
	mul.lo.s32 	%r6, %r2, 10000;
	add.s32 	%r50, %r6, %r4;
	mul.lo.s32 	%r24, %r1, 80;
	mov.u32 	%r25, _ZZ6matmulPfS_S_E4sh_A;
	add.s32 	%r8, %r25, %r24;
	shl.b32 	%r26, %r4, 2;
	add.s32 	%r9, %r8, %r26;
	mov.u32 	%r27, _ZZ6matmulPfS_S_E4sh_B;
	add.s32 	%r11, %r27, %r26;
	add.s32 	%r10, %r11, %r24;
	mad.lo.s32 	%r28, %r1, 10000, %r4;
	add.s32 	%r49, %r28, %r3;
	cvta.to.global.u64 	%rd1, %rd3;
	cvta.to.global.u64 	%rd2, %rd4;
	mov.b32 	%r51, 0;
	mov.u32 	%r52, %r51;
$L__BB0_2:
	mul.wide.u32 	%rd6, %r50, 4;
	add.s64 	%rd7, %rd1, %rd6;
	ld.global.f32 	%f1, [%rd7];
	st.shared.f32 	[%r9], %f1;
	mul.wide.u32 	%rd8, %r49, 4;
	add.s64 	%rd9, %rd2, %rd8;
	ld.global.f32 	%f2, [%rd9];
	st.shared.f32 	[%r10], %f2;
	bar.sync 	0;
	ld.shared.f32 	%f3, [%r8];
	ld.shared.f32 	%f4, [%r11];
	cvt.rn.f32.s32 	%f5, %r52;
	fma.rn.f32 	%f6, %f3, %f4, %f5;
	cvt.rzi.s32.f32 	%r29, %f6;
	bar.sync 	0;
	ld.shared.f32 	%f7, [%r8+4];
	ld.shared.f32 	%f8, [%r11+80];
	cvt.rn.f32.s32 	%f9, %r29;
	fma.rn.f32 	%f10, %f7, %f8, %f9;
	cvt.rzi.s32.f32 	%r30, %f10;
	bar.sync 	0;
	ld.shared.f32 	%f11, [%r8+8];
	ld.shared.f32 	%f12, [%r11+160];
	cvt.rn.f32.s32 	%f13, %r30;
	fma.rn.f32 	%f14, %f11, %f12, %f13;
	cvt.rzi.s32.f32 	%r31, %f14;
	bar.sync 	0;
	ld.shared.f32 	%f15, [%r8+12];
	ld.shared.f32 	%f16, [%r11+240];
	cvt.rn.f32.s32 	%f17, %r31;
	fma.rn.f32 	%f18, %f15, %f16, %f17;
	cvt.rzi.s32.f32 	%r32, %f18;
	bar.sync 	0;
	ld.shared.f32 	%f19, [%r8+16];
	ld.shared.f32 	%f20, [%r11+320];
	cvt.rn.f32.s32 	%f21, %r32;
	fma.rn.f32 	%f22, %f19, %f20, %f21;
	cvt.rzi.s32.f32 	%r33, %f22;
	bar.sync 	0;
	ld.shared.f32 	%f23, [%r8+20];
	ld.shared.f32 	%f24, [%r11+400];
	cvt.rn.f32.s32 	%f25, %r33;
	fma.rn.f32 	%f26, %f23, %f24, %f25;
	cvt.rzi.s32.f32 	%r34, %f26;
	bar.sync 	0;
	ld.shared.f32 	%f27, [%r8+24];
	ld.shared.f32 	%f28, [%r11+480];
	cvt.rn.f32.s32 	%f29, %r34;
	fma.rn.f32 	%f30, %f27, %f28, %f29;
	cvt.rzi.s32.f32 	%r35, %f30;
	bar.sync 	0;
	ld.shared.f32 	%f31, [%r8+28];
	ld.shared.f32 	%f32, [%r11+560];
	cvt.rn.f32.s32 	%f33, %r35;
	fma.rn.f32 	%f34, %f31, %f32, %f33;
	cvt.rzi.s32.f32 	%r36, %f34;
	bar.sync 	0;
	ld.shared.f32 	%f35, [%r8+32];
	ld.shared.f32 	%f36, [%r11+640];
	cvt.rn.f32.s32 	%f37, %r36;
	fma.rn.f32 	%f38, %f35, %f36, %f37;
	cvt.rzi.s32.f32 	%r37, %f38;
	bar.sync 	0;
	ld.shared.f32 	%f39, [%r8+36];
	ld.shared.f32 	%f40, [%r11+720];
	cvt.rn.f32.s32 	%f41, %r37;
	fma.rn.f32 	%f42, %f39, %f40, %f41;
	cvt.rzi.s32.f32 	%r38, %f42;
	bar.sync 	0;
	ld.shared.f32 	%f43, [%r8+40];
	ld.shared.f32 	%f44, [%r11+800];
	cvt.rn.f32.s32 	%f45, %r38;
	fma.rn.f32 	%f46, %f43, %f44, %f45;
	cvt.rzi.s32.f32 	%r39, %f46;
	bar.sync 	0;
	ld.shared.f32 	%f47, [%r8+44];
	ld.shared.f32 	%f48, [%r11+880];
	cvt.rn.f32.s32 	%f49, %r39;
	fma.rn.f32 	%f50, %f47, %f48, %f49;
	cvt.rzi.s32.f32 	%r40, %f50;
	bar.sync 	0;
	ld.shared.f32 	%f51, [%r8+48];
	ld.shared.f32 	%f52, [%r11+960];
	cvt.rn.f32.s32 	%f53, %r40;
	fma.rn.f32 	%f54, %f51, %f52, %f53;
	cvt.rzi.s32.f32 	%r41, %f54;
	bar.sync 	0;
	ld.shared.f32 	%f55, [%r8+52];
	ld.shared.f32 	%f56, [%r11+1040];
	cvt.rn.f32.s32 	%f57, %r41;
	fma.rn.f32 	%f58, %f55, %f56, %f57;
	cvt.rzi.s32.f32 	%r42, %f58;
	bar.sync 	0;
	ld.shared.f32 	%f59, [%r8+56];
	ld.shared.f32 	%f60, [%r11+1120];
	cvt.rn.f32.s32 	%f61, %r42;
	fma.rn.f32 	%f62, %f59, %f60, %f61;
	cvt.rzi.s32.f32 	%r43, %f62;
	bar.sync 	0;
	ld.shared.f32 	%f63, [%r8+60];
	ld.shared.f32 	%f64, [%r11+1200];
	cvt.rn.f32.s32 	%f65, %r43;
	fma.rn.f32 	%f66, %f63, %f64, %f65;
	cvt.rzi.s32.f32 	%r44, %f66;
	bar.sync 	0;
	ld.shared.f32 	%f67, [%r8+64];
	ld.shared.f32 	%f68, [%r11+1280];
	cvt.rn.f32.s32 	%f69, %r44;
	fma.rn.f32 	%f70, %f67, %f68, %f69;
	cvt.rzi.s32.f32 	%r45, %f70;
	bar.sync 	0;
	ld.shared.f32 	%f71, [%r8+68];
	ld.shared.f32 	%f72, [%r11+1360];
	cvt.rn.f32.s32 	%f73, %r45;
	fma.rn.f32 	%f74, %f71, %f72, %f73;
	cvt.rzi.s32.f32 	%r46, %f74;
	bar.sync 	0;
	ld.shared.f32 	%f75, [%r8+72];
	ld.shared.f32 	%f76, [%r11+1440];
	cvt.rn.f32.s32 	%f77, %r46;
	fma.rn.f32 	%f78, %f75, %f76, %f77;
	cvt.rzi.s32.f32 	%r47, %f78;
	bar.sync 	0;
	ld.shared.f32 	%f79, [%r8+76];
	ld.shared.f32 	%f80, [%r11+1520];
	cvt.rn.f32.s32 	%f81, %r47;
	fma.rn.f32 	%f82, %f79, %f80, %f81;
	cvt.rzi.s32.f32 	%r52, %f82;
	bar.sync 	0;
	add.s32 	%r51, %r51, 1;
	add.s32 	%r50, %r50, 20;
	add.s32 	%r49, %r49, 200000;
	setp.ne.s32 	%p4, %r51, 500;
	@%p4 bra 	$L__BB0_2;
	cvt.rn.f32.s32 	%f83, %r52;
	add.s32 	%r48, %r6, %r5;
	cvta.to.global.u64 	%rd10, %rd5;
	mul.wide.s32 	%rd11, %r48, 4;
	add.s64 	%rd12, %rd10, %rd11;
	st.global.f32 	[%rd12], %f83;
$L__BB0_4:
	ret;

}


// ===== COMPILED SASS (sm_100) =====

	.target	sm_100

	.elftype	@"ET_EXEC"


//--------------------- .note.nv.tkinfo           --------------------------
	.section	.note.nv.tkinfo,"",@"SHT_NOTE"
	.sectionflags	@"SHF_NOTE_NV_TKINFO"
	.tkinfo
        /*0018*/ 	.word	0x00000002
        /*0030*/ 	.string	""
        /*0030*/ 	.string	"ptxas"
        /*0030*/ 	.string	"Cuda compilation tools, release 13.0, V13.0.88"
        /*0030*/ 	.string	"Build cuda_13.0.r13.0/compiler.36424714_0"
        /*0030*/ 	.string	"-arch sm_100 -m 64 "



//--------------------- .note.nv.cuinfo           --------------------------
	.section	.note.nv.cuinfo,"",@"SHT_NOTE"
	.sectionflags	@"SHF_NOTE_NV_CUINFO"
        /*0018*/ 	.short	0x0002
        /*001a*/ 	.short	0x0064
        /*001c*/ 	.short	0x0082
	.zero		2


//--------------------- .nv.info                  --------------------------
	.section	.nv.info,"",@"SHT_CUDA_INFO"
	.align	4


	//----- nvinfo : EIATTR_REGCOUNT
	.align		4
        /*0000*/ 	.byte	0x04, 0x2f
        /*0002*/ 	.short	(.L_1 - .L_0)
	.align		4
.L_0:
        /*0004*/ 	.word	index@(_Z6matmulPfS_S_)
        /*0008*/ 	.word	0x0000001a


	//----- nvinfo : EIATTR_FRAME_SIZE
	.align		4
.L_1:
        /*000c*/ 	.byte	0x04, 0x11
        /*000e*/ 	.short	(.L_3 - .L_2)
	.align		4
.L_2:
        /*0010*/ 	.word	index@(_Z6matmulPfS_S_)
        /*0014*/ 	.word	0x00000000


	//----- nvinfo : EIATTR_MIN_STACK_SIZE
	.align		4
.L_3:
        /*0018*/ 	.byte	0x04, 0x12
        /*001a*/ 	.short	(.L_5 - .L_4)
	.align		4
.L_4:
        /*001c*/ 	.word	index@(_Z6matmulPfS_S_)
        /*0020*/ 	.word	0x00000000
.L_5:


//--------------------- .nv.compat                --------------------------
	.section	.nv.compat,"",@"SHT_CUDA_COMPAT_INFO"
	.align	4
        /*0000*/ 	.byte	0x02, 0x09, 0x00, 0x00, 0x02, 0x02, 0x01, 0x00, 0x02, 0x05, 0x05, 0x00, 0x03, 0x07, 0x01, 0x01
        /*0010*/ 	.byte	0x02, 0x03, 0x00, 0x00, 0x02, 0x06, 0x01, 0x00, 0x04, 0x0b, 0x08, 0x00, 0x09, 0x00, 0x00, 0x00
        /*0020*/ 	.byte	0x00, 0x00, 0x00, 0x00


//--------------------- .nv.info._Z6matmulPfS_S_  --------------------------
	.section	.nv.info._Z6matmulPfS_S_,"",@"SHT_CUDA_INFO"
	.sectionflags	@""
	.align	4


	//----- nvinfo : EIATTR_CUDA_API_VERSION
	.align		4
        /*0000*/ 	.byte	0x04, 0x37
        /*0002*/ 	.short	(.L_7 - .L_6)
.L_6:
        /*0004*/ 	.word	0x00000082


	//----- nvinfo : EIATTR_KPARAM_INFO
	.align		4
.L_7:
        /*0008*/ 	.byte	0x04, 0x17
        /*000a*/ 	.short	(.L_9 - .L_8)
.L_8:
        /*000c*/ 	.word	0x00000000
        /*0010*/ 	.short	0x0002
        /*0012*/ 	.short	0x0010
        /*0014*/ 	.byte	0x00, 0xf5, 0x21, 0x00


	//----- nvinfo : EIATTR_KPARAM_INFO
	.align		4
.L_9:
        /*0018*/ 	.byte	0x04, 0x17
        /*001a*/ 	.short	(.L_11 - .L_10)
.L_10:
        /*001c*/ 	.word	0x00000000
        /*0020*/ 	.short	0x0001
        /*0022*/ 	.short	0x0008
        /*0024*/ 	.byte	0x00, 0xf5, 0x21, 0x00


	//----- nvinfo : EIATTR_KPARAM_INFO
	.align		4
.L_11:
        /*0028*/ 	.byte	0x04, 0x17
        /*002a*/ 	.short	(.L_13 - .L_12)
.L_12:
        /*002c*/ 	.word	0x00000000
        /*0030*/ 	.short	0x0000
        /*0032*/ 	.short	0x0000
        /*0034*/ 	.byte	0x00, 0xf5, 0x21, 0x00


	//----- nvinfo : EIATTR_SPARSE_MMA_MASK
	.align		4
.L_13:
        /*0038*/ 	.byte	0x03, 0x50
        /*003a*/ 	.short	0x0000


	//----- nvinfo : EIATTR_MAXREG_COUNT
	.align		4
        /*003c*/ 	.byte	0x03, 0x1b
        /*003e*/ 	.short	0x00ff


	//----- nvinfo : EIATTR_NUM_BARRIERS
	.align		4
        /*0040*/ 	.byte	0x02, 0x4c
        /*0042*/ 	.byte	0x01
	.zero		1


	//----- nvinfo : EIATTR_MERCURY_ISA_VERSION
	.align		4
        /*0044*/ 	.byte	0x03, 0x5f
        /*0046*/ 	.short	0x0101


	//----- nvinfo : EIATTR_VRC_CTA_INIT_COUNT
	.align		4
        /*0048*/ 	.byte	0x02, 0x4a
	.zero		1
	.zero		1


	//----- nvinfo : EIATTR_EXIT_INSTR_OFFSETS
	.align		4
        /*004c*/ 	.byte	0x04, 0x1c
        /*004e*/ 	.short	(.L_15 - .L_14)


	//   ....[0]....
.L_14:
        /*0050*/ 	.word	0x00000090


	//   ....[1]....
        /*0054*/ 	.word	0x00000a40


	//----- nvinfo : EIATTR_CBANK_PARAM_SIZE
	.align		4
.L_15:
        /*0058*/ 	.byte	0x03, 0x19
        /*005a*/ 	.short	0x0018


	//----- nvinfo : EIATTR_PARAM_CBANK
	.align		4
        /*005c*/ 	.byte	0x04, 0x0a
        /*005e*/ 	.short	(.L_17 - .L_16)
	.align		4
.L_16:
        /*0060*/ 	.word	index@(.nv.constant0._Z6matmulPfS_S_)
        /*0064*/ 	.short	0x0380
        /*0066*/ 	.short	0x0018


	//----- nvinfo : EIATTR_SW_WAR
	.align		4
.L_17:
        /*0068*/ 	.byte	0x04, 0x36
        /*006a*/ 	.short	(.L_19 - .L_18)
.L_18:
        /*006c*/ 	.word	0x00000008
.L_19:


//--------------------- .nv.callgraph             --------------------------
	.section	.nv.callgraph,"",@"SHT_CUDA_CALLGRAPH"
	.align	4
	.sectionentsize	8
	.align		4
        /*0000*/ 	.word	0x00000000
	.align		4
        /*0004*/ 	.word	0xffffffff
	.align		4
        /*0008*/ 	.word	0x00000000
	.align		4
        /*000c*/ 	.word	0xfffffffe
	.align		4
        /*0010*/ 	.word	0x00000000
	.align		4
        /*0014*/ 	.word	0xfffffffd
	.align		4
        /*0018*/ 	.word	0x00000000
	.align		4
        /*001c*/ 	.word	0xfffffffc


//--------------------- .text._Z6matmulPfS_S_     --------------------------
	.section	.text._Z6matmulPfS_S_,"ax",@progbits
	.align	128
        .global         _Z6matmulPfS_S_
        .type           _Z6matmulPfS_S_,@function
        .size           _Z6matmulPfS_S_,(.L_x_2 - _Z6matmulPfS_S_)
        .other          _Z6matmulPfS_S_,@"STO_CUDA_ENTRY STV_DEFAULT"
_Z6matmulPfS_S_:
.text._Z6matmulPfS_S_:
[----:B------:R-:W-:Y:S01]  /*0000*/  LDC R1, c[0x0][0x37c] ;  /* 0x0000df00ff017b82 */ /* 0x000fe20000000800 */
[----:B------:R-:W0:Y:S01]  /*0010*/  S2R R10, SR_CTAID.X ;  /* 0x00000000000a7919 */ /* 0x000e220000002500 */
[----:B------:R-:W0:Y:S01]  /*0020*/  S2R R17, SR_TID.X ;  /* 0x0000000000117919 */ /* 0x000e220000002100 */
[----:B------:R-:W1:Y:S01]  /*0030*/  S2R R7, SR_CTAID.Y ;  /* 0x0000000000077919 */ /* 0x000e620000002600 */
[----:B------:R-:W1:Y:S01]  /*0040*/  S2R R15, SR_TID.Y ;  /* 0x00000000000f7919 */ /* 0x000e620000002200 */
[----:B0-----:R-:W-:-:S05]  /*0050*/  IMAD R0, R10, 0x14, R17 ;  /* 0x000000140a007824 */ /* 0x001fca00078e0211 */
[----:B------:R-:W-:Y:S01]  /*0060*/  ISETP.GT.AND P0, PT, R0, 0x2710, PT ;  /* 0x000027100000780c */ /* 0x000fe20003f04270 */
[----:B-1----:R-:W-:-:S05]  /*0070*/  IMAD R7, R7, 0x14, R15 ;  /* 0x0000001407077824 */ /* 0x002fca00078e020f */
[----:B------:R-:W-:-:S13]  /*0080*/  ISETP.GT.U32.OR P0, PT, R7, 0x2710, P0 ;  /* 0x000027100700780c */ /* 0x000fda0000704470 */
[----:B------:R-:W-:Y:S05]  /*0090*/  @P0 EXIT ;  /* 0x000000000000094d */ /* 0x000fea0003800000 */
[----:B------:R-:W0:Y:S01]  /*00a0*/  S2R R9, SR_CgaCtaId ;  /* 0x0000000000097919 */ /* 0x000e220000008800 */
[----:B------:R-:W1:Y:S01]  /*00b0*/  LDC.64 R2, c[0x0][0x380] ;  /* 0x0000e000ff027b82 */ /* 0x000e620000000a00 */
[----:B------:R-:W-:Y:S01]  /*00c0*/  MOV R6, 0x400 ;  /* 0x0000040000067802 */ /* 0x000fe20000000f00 */
[--C-:B------:R-:W-:Y:S02]  /*00d0*/  IMAD R11, R15, 0x2710, R17.reuse ;  /* 0x000027100f0b7824 */ /* 0x100fe400078e0211 */
[----:B------:R-:W-:Y:S02]  /*00e0*/  HFMA2 R12, -RZ, RZ, 0, 0 ;  /* 0x00000000ff0c7431 */ /* 0x000fe400000001ff */
[----:B------:R-:W-:Y:S01]  /*00f0*/  IMAD R13, R7, 0x2710, R17 ;  /* 0x00002710070d7824 */ /* 0x000fe200078e0211 */
[----:B------:R-:W-:Y:S01]  /*0100*/  IADD3 R8, PT, PT, R6, 0x640, RZ ;  /* 0x0000064006087810 */ /* 0x000fe20007ffe0ff */
[----:B------:R-:W-:Y:S01]  /*0110*/  IMAD R11, R10, 0x14, R11 ;  /* 0x000000140a0b7824 */ /* 0x000fe200078e020b */
[----:B------:R-:W2:Y:S01]  /*0120*/  LDCU.64 UR6, c[0x0][0x358] ;  /* 0x00006b00ff0677ac */ /* 0x000ea20008000a00 */
[----:B------:R-:W3:Y:S01]  /*0130*/  LDC.64 R4, c[0x0][0x388] ;  /* 0x0000e200ff047b82 */ /* 0x000ee20000000a00 */
[----:B------:R-:W-:Y:S01]  /*0140*/  UMOV UR4, URZ ;  /* 0x000000ff00047c82 */ /* 0x000fe20008000000 */
[----:B0-----:R-:W-:-:S02]  /*0150*/  LEA R6, R9, R6, 0x18 ;  /* 0x0000000609067211 */ /* 0x001fc400078ec0ff */
[----:B------:R-:W-:-:S03]  /*0160*/  LEA R8, R9, R8, 0x18 ;  /* 0x0000000809087211 */ /* 0x000fc600078ec0ff */
[----:B------:R-:W-:Y:S01]  /*0170*/  IMAD R6, R15, 0x50, R6 ;  /* 0x000000500f067824 */ /* 0x000fe200078e0206 */
[----:B------:R-:W-:-:S04]  /*0180*/  LEA R8, R17, R8, 0x2 ;  /* 0x0000000811087211 */ /* 0x000fc800078e10ff */
[----:B------:R-:W-:Y:S01]  /*0190*/  LEA R10, R17, R6, 0x2 ;  /* 0x00000006110a7211 */ /* 0x000fe200078e10ff */
[----:B--2---:R-:W-:-:S07]  /*01a0*/  IMAD R9, R15, 0x50, R8 ;  /* 0x000000500f097824 */ /* 0x004fce00078e0208 */
.L_x_0:
[----:B-1----:R-:W-:-:S04]  /*01b0*/  IMAD.WIDE.U32 R14, R13, 0x4, R2 ;  /* 0x000000040d0e7825 */ /* 0x002fc800078e0002 */
[----:B---3--:R-:W-:Y:S02]  /*01c0*/  IMAD.WIDE.U32 R16, R11, 0x4, R4 ;  /* 0x000000040b107825 */ /* 0x008fe400078e0004 */
[----:B------:R-:W2:Y:S04]  /*01d0*/  LDG.E R15, desc[UR6][R14.64] ;  /* 0x000000060e0f7981 */ /* 0x000ea8000c1e1900 */
[----:B------:R-:W3:Y:S01]  /*01e0*/  LDG.E R16, desc[UR6][R16.64] ;  /* 0x0000000610107981 */ /* 0x000ee2000c1e1900 */
[----:B0-----:R-:W-:Y:S01]  /*01f0*/  I2FP.F32.S32 R21, R12 ;  /* 0x0000000c00157245 */ /* 0x001fe20000201400 */
[----:B------:R-:W-:Y:S01]  /*0200*/  UIADD3 UR4, UPT, UPT, UR4, 0x1, URZ ;  /* 0x0000000104047890 */ /* 0x000fe2000fffe0ff */
[----:B------:R-:W-:Y:S02]  /*0210*/  IADD3 R13, PT, PT, R13, 0x14, RZ ;  /* 0x000000140d0d7810 */ /* 0x000fe40007ffe0ff */
[----:B------:R-:W-:Y:S01]  /*0220*/  IADD3 R11, PT, PT, R11, 0x30d40, RZ ;  /* 0x00030d400b0b7810 */ /* 0x000fe20007ffe0ff */
[----:B------:R-:W-:Y:S01]  /*0230*/  UISETP.NE.AND UP0, UPT, UR4, 0x1f4, UPT ;  /* 0x000001f40400788c */ /* 0x000fe2000bf05270 */
[----:B--2---:R-:W-:Y:S04]  /*0240*/  STS [R10], R15 ;  /* 0x0000000f0a007388 */ /* 0x004fe80000000800 */
[----:B---3--:R-:W-:Y:S01]  /*0250*/  STS [R9], R16 ;  /* 0x0000001009007388 */ /* 0x008fe20000000800 */
[----:B------:R-:W-:Y:S06]  /*0260*/  BAR.SYNC.DEFER_BLOCKING 0x0 ;  /* 0x0000000000007b1d */ /* 0x000fec0000010000 */
[----:B------:R-:W-:Y:S04]  /*0270*/  LDS R18, [R6] ;  /* 0x0000000006127984 */ /* 0x000fe80000000800 */
[----:B------:R-:W0:Y:S01]  /*0280*/  LDS R19, [R8] ;  /* 0x0000000008137984 */ /* 0x000e220000000800 */
[----:B------:R-:W-:Y:S06]  /*0290*/  BAR.SYNC.DEFER_BLOCKING 0x0 ;  /* 0x0000000000007b1d */ /* 0x000fec0000010000 */
[----:B------:R-:W-:Y:S04]  /*02a0*/  LDS R20, [R6+0x4] ;  /* 0x0000040006147984 */ /* 0x000fe80000000800 */
[----:B------:R-:W1:Y:S01]  /*02b0*/  LDS R23, [R8+0x50] ;  /* 0x0000500008177984 */ /* 0x000e620000000800 */
[----:B------:R-:W-:Y:S01]  /*02c0*/  BAR.SYNC.DEFER_BLOCKING 0x0 ;  /* 0x0000000000007b1d */ /* 0x000fe20000010000 */
[----:B0-----:R-:W-:-:S06]  /*02d0*/  FFMA R18, R18, R19, R21 ;  /* 0x0000001312127223 */ /* 0x001fcc0000000015 */
[----:B------:R-:W0:Y:S01]  /*02e0*/  F2I.TRUNC.NTZ R18, R18 ;  /* 0x0000001200127305 */ /* 0x000e22000020f100 */
[----:B------:R-:W-:Y:S01]  /*02f0*/  LDS R12, [R6+0x8] ;  /* 0x00000800060c7984 */ /* 0x000fe20000000800 */
[----:B0-----:R-:W-:-:S03]  /*0300*/  I2FP.F32.S32 R15, R18 ;  /* 0x00000012000f7245 */ /* 0x001fc60000201400 */
[----:B------:R-:W0:Y:S01]  /*0310*/  LDS R17, [R8+0xa0] ;  /* 0x0000a00008117984 */ /* 0x000e220000000800 */
[----:B------:R-:W-:Y:S01]  /*0320*/  BAR.SYNC.DEFER_BLOCKING 0x0 ;  /* 0x0000000000007b1d */ /* 0x000fe20000010000 */
[----:B-1----:R-:W-:-:S06]  /*0330*/  FFMA R15, R20, R23, R15 ;  /* 0x00000017140f7223 */ /* 0x002fcc000000000f */
[----:B------:R-:W1:Y:S01]  /*0340*/  F2I.TRUNC.NTZ R15, R15 ;  /* 0x0000000f000f7305 */ /* 0x000e62000020f100 */
[----:B------:R-:W-:Y:S01]  /*0350*/  LDS R14, [R6+0xc] ;  /* 0x00000c00060e7984 */ /* 0x000fe20000000800 */
[----:B-1----:R-:W-:-:S03]  /*0360*/  I2FP.F32.S32 R19, R15 ;  /* 0x0000000f00137245 */ /* 0x002fc60000201400 */
        /* <DEDUP_REMOVED lines=12> */
[----:B------:R-:W1:Y:S02]  /*0430*/  LDS R18, [R8+0x190] ;  /* 0x0001900008127984 */ /* 0x000e640000000800 */
[----:B0-----:R-:W-:Y:S01]  /*0440*/  FFMA R15, R16, R19, R15 ;  /* 0x00000013100f7223 */ /* 0x001fe2000000000f */
[----:B------:R-:W-:Y:S06]  /*0450*/  BAR.SYNC.DEFER_BLOCKING 0x0 ;  /* 0x0000000000007b1d */ /* 0x000fec0000010000 */
[----:B------:R-:W0:Y:S02]  /*0460*/  F2I.TRUNC.NTZ R15, R15 ;  /* 0x0000000f000f7305 */ /* 0x000e24000020f100 */
[----:B0-----:R-:W-:Y:S01]  /*0470*/  I2FP.F32.S32 R12, R15 ;  /* 0x0000000f000c7245 */ /* 0x001fe20000201400 */
[----:B------:R-:W-:Y:S04]  /*0480*/  LDS R16, [R6+0x18] ;  /* 0x0000180006107984 */ /* 0x000fe80000000800 */
[----:B------:R-:W0:Y:S01]  /*0490*/  LDS R19, [R8+0x1e0] ;  /* 0x0001e00008137984 */ /* 0x000e220000000800 */
[----:B-1----:R-:W-:Y:S01]  /*04a0*/  FFMA R12, R17, R18, R12 ;  /* 0x00000012110c7223 */ /* 0x002fe2000000000c */
[----:B------:R-:W-:Y:S06]  /*04b0*/  BAR.SYNC.DEFER_BLOCKING 0x0 ;  /* 0x0000000000007b1d */ /* 0x000fec0000010000 */
[----:B------:R-:W1:Y:S02]  /*04c0*/  F2I.TRUNC.NTZ R12, R12 ;  /* 0x0000000c000c7305 */ /* 0x000e64000020f100 */
[----:B-1----:R-:W-:Y:S01]  /*04d0*/  I2FP.F32.S32 R17, R12 ;  /* 0x0000000c00117245 */ /* 0x002fe20000201400 */
        /* <DEDUP_REMOVED lines=43> */
[----:B------:R-:W0:Y:S02]  /*0790*/  LDS R20, [R8+0x460] ;  /* 0x0004600008147984 */ /* 0x000e240000000800 */
[----:B-1----:R-:W-:Y:S01]  /*07a0*/  FFMA R14, R17, R18, R14 ;  /* 0x00000012110e7223 */ /* 0x002fe2000000000e */
[----:B------:R-:W-:Y:S06]  /*07b0*/  BAR.SYNC.DEFER_BLOCKING 0x0 ;  /* 0x0000000000007b1d */ /* 0x000fec0000010000 */
[----:B------:R-:W1:Y:S02]  /*07c0*/  F2I.TRUNC.NTZ R14, R14 ;  /* 0x0000000e000e7305 */ /* 0x000e64000020f100 */
[----:B-1----:R-:W-:Y:S01]  /*07d0*/  I2FP.F32.S32 R16, R14 ;  /* 0x0000000e00107245 */ /* 0x002fe20000201400 */
[----:B------:R-:W-:Y:S04]  /*07e0*/  LDS R17, [R6+0x3c] ;  /* 0x00003c0006117984 */ /* 0x000fe80000000800 */
[----:B------:R-:W1:Y:S01]  /*07f0*/  LDS R18, [R8+0x4b0] ;  /* 0x0004b00008127984 */ /* 0x000e620000000800 */
[----:B0-----:R-:W-:Y:S01]  /*0800*/  FFMA R15, R15, R20, R16 ;  /* 0x000000140f0f7223 */ /* 0x001fe20000000010 */
[----:B------:R-:W-:Y:S06]  /*0810*/  BAR.SYNC.DEFER_BLOCKING 0x0 ;  /* 0x0000000000007b1d */ /* 0x000fec0000010000 */
[----:B------:R-:W0:Y:S02]  /*0820*/  F2I.TRUNC.NTZ R15, R15 ;  /* 0x0000000f000f7305 */ /* 0x000e24000020f100 */
[----:B0-----:R-:W-:Y:S01]  /*0830*/  I2FP.F32.S32 R12, R15 ;  /* 0x0000000f000c7245 */ /* 0x001fe20000201400 */
[----:B------:R-:W-:Y:S04]  /*0840*/  LDS R16, [R6+0x40] ;  /* 0x0000400006107984 */ /* 0x000fe80000000800 */
        /* <DEDUP_REMOVED lines=19> */
[----:B0-----:R-:W-:-:S06]  /*0980*/  FFMA R17, R17, R18, R12 ;  /* 0x0000001211117223 */ /* 0x001fcc000000000c */
[----:B------:R-:W0:Y:S02]  /*0990*/  F2I.TRUNC.NTZ R17, R17 ;  /* 0x0000001100117305 */ /* 0x000e24000020f100 */
[----:B0-----:R-:W-:-:S05]  /*09a0*/  I2FP.F32.S32 R12, R17 ;  /* 0x00000011000c7245 */ /* 0x001fca0000201400 */
[----:B-1----:R-:W-:-:S06]  /*09b0*/  FFMA R12, R15, R20, R12 ;  /* 0x000000140f0c7223 */ /* 0x002fcc000000000c */
[----:B------:R-:W0:Y:S01]  /*09c0*/  F2I.TRUNC.NTZ R12, R12 ;  /* 0x0000000c000c7305 */ /* 0x000e22000020f100 */
[----:B------:R-:W-:Y:S06]  /*09d0*/  BAR.SYNC.DEFER_BLOCKING 0x0 ;  /* 0x0000000000007b1d */ /* 0x000fec0000010000 */
[----:B------:R-:W-:Y:S05]  /*09e0*/  BRA.U UP0, `(.L_x_0) ;  /* 0xfffffff500f07547 */ /* 0x000fea000b83ffff */
[----:B------:R-:W1:Y:S01]  /*09f0*/  LDC.64 R2, c[0x0][0x390] ;  /* 0x0000e400ff027b82 */ /* 0x000e620000000a00 */
[----:B------:R-:W-:Y:S01]  /*0a00*/  IMAD R7, R7, 0x2710, R0 ;  /* 0x0000271007077824 */ /* 0x000fe200078e0200 */
[----:B0-----:R-:W-:-:S03]  /*0a10*/  I2FP.F32.S32 R5, R12 ;  /* 0x0000000c00057245 */ /* 0x001fc60000201400 */
[----:B-1----:R-:W-:-:S05]  /*0a20*/  IMAD.WIDE R2, R7, 0x4, R2 ;  /* 0x0000000407027825 */ /* 0x002fca00078e0202 */
[----:B------:R-:W-:Y:S01]  /*0a30*/  STG.E desc[UR6][R2.64], R5 ;  /* 0x0000000502007986 */ /* 0x000fe2000c101906 */
[----:B------:R-:W-:Y:S05]  /*0a40*/  EXIT ;  /* 0x000000000000794d */ /* 0x000fea0003800000 */
.L_x_1:
[----:B------:R-:W-:-:S00]  /*0a50*/  BRA `(.L_x_1) ;  /* 0xfffffffc00fc7947 */ /* 0x000fc0000383ffff */
[----:B------:R-:W-:-:S00]  /*0a60*/  NOP ;  /* 0x0000000000007918 */ /* 0x000fc00000000000 */
        /* <DEDUP_REMOVED lines=9> */
.L_x_2:


//--------------------- .nv.shared._Z6matmulPfS_S_ --------------------------
	.section	.nv.shared._Z6matmulPfS_S_,"aw",@nobits
	.sectionflags	@""
	.align	4
.nv.shared._Z6matmulPfS_S_:
	.zero		4224


//--------------------- .nv.shared.reserved.0     --------------------------
	.section	.nv.shared.reserved.0,"aw",@nobits
	.weak		__nv_reservedSMEM_offset_0_alias
	.size		__nv_reservedSMEM_offset_0_alias, 0, 64
	.other		__nv_reservedSMEM_offset_0_alias,@"STO_CUDA_RESERVED_SHARED STV_DEFAULT"
__nv_reservedSMEM_offset_0_alias:
	.zero		0
	.zero		64


//--------------------- .nv.constant0._Z6matmulPfS_S_ --------------------------
	.section	.nv.constant0._Z6matmulPfS_S_,"a",@progbits
	.sectionflags	@""
	.align	4
.nv.constant0._Z6matmulPfS_S_:
	.zero		920


//--------------------- SYMBOLS --------------------------

	.type		.nv.reservedSmem.offset0,@object
	.size		.nv.reservedSmem.offset0,0x4
	.type		.nv.reservedSmem.cap,@object
	.size		.nv.reservedSmem.cap,0x4
